//
// Generated by NVIDIA NVVM Compiler
//
// Compiler Build ID: CL-36424714
// Cuda compilation tools, release 13.0, V13.0.88
// Based on NVVM 20.0.0
//

.version 9.0
.target sm_100
.address_size 64

	// .globl	_Z18rdiv_scalar_doubleiifPfiPd

.visible .entry _Z18rdiv_scalar_doubleiifPfiPd(
	.param .u32 _Z18rdiv_scalar_doubleiifPfiPd_param_0,
	.param .u32 _Z18rdiv_scalar_doubleiifPfiPd_param_1,
	.param .f32 _Z18rdiv_scalar_doubleiifPfiPd_param_2,
	.param .u64 .ptr .align 1 _Z18rdiv_scalar_doubleiifPfiPd_param_3,
	.param .u32 _Z18rdiv_scalar_doubleiifPfiPd_param_4,
	.param .u64 .ptr .align 1 _Z18rdiv_scalar_doubleiifPfiPd_param_5
)
{
	.reg .pred 	%p<5>;
	.reg .b32 	%r<14>;
	.reg .b32 	%f<4>;
	.reg .b64 	%rd<9>;
	.reg .b64 	%fd<2>;

	ld.param.u32 	%r6, [_Z18rdiv_scalar_doubleiifPfiPd_param_0];
	ld.param.u32 	%r7, [_Z18rdiv_scalar_doubleiifPfiPd_param_1];
	ld.param.f32 	%f1, [_Z18rdiv_scalar_doubleiifPfiPd_param_2];
	ld.param.u64 	%rd3, [_Z18rdiv_scalar_doubleiifPfiPd_param_3];
	ld.param.u32 	%r8, [_Z18rdiv_scalar_doubleiifPfiPd_param_4];
	ld.param.u64 	%rd4, [_Z18rdiv_scalar_doubleiifPfiPd_param_5];
	mov.u32 	%r9, %ctaid.x;
	mov.u32 	%r1, %ntid.x;
	mov.u32 	%r10, %tid.x;
	mad.lo.s32 	%r13, %r9, %r1, %r10;
	setp.ge.s32 	%p1, %r13, %r6;
	@%p1 bra 	$L__BB0_6;
	mov.u32 	%r11, %nctaid.x;
	mul.lo.s32 	%r3, %r1, %r11;
	cvta.to.global.u64 	%rd1, %rd3;
	cvta.to.global.u64 	%rd2, %rd4;
$L__BB0_2:
	setp.lt.s32 	%p2, %r13, %r7;
	@%p2 bra 	$L__BB0_5;
	rem.s32 	%r12, %r13, %r8;
	setp.ne.s32 	%p3, %r12, 0;
	@%p3 bra 	$L__BB0_5;
	mul.wide.s32 	%rd5, %r13, 4;
	add.s64 	%rd6, %rd1, %rd5;
	ld.global.f32 	%f2, [%rd6];
	div.rn.f32 	%f3, %f1, %f2;
	cvt.f64.f32 	%fd1, %f3;
	mul.wide.s32 	%rd7, %r13, 8;
	add.s64 	%rd8, %rd2, %rd7;
	st.global.f64 	[%rd8], %fd1;
$L__BB0_5:
	add.s32 	%r13, %r13, %r3;
	setp.lt.s32 	%p4, %r13, %r6;
	@%p4 bra 	$L__BB0_2;
$L__BB0_6:
	ret;

}


// ===== COMPILED SASS (sm_100) =====

	.target	sm_100

	.elftype	@"ET_EXEC"


//--------------------- .note.nv.tkinfo           --------------------------
	.section	.note.nv.tkinfo,"",@"SHT_NOTE"
	.sectionflags	@"SHF_NOTE_NV_TKINFO"
	.tkinfo
        /*0018*/ 	.word	0x00000002
        /*0030*/ 	.string	""
        /*0030*/ 	.string	"ptxas"
        /*0030*/ 	.string	"Cuda compilation tools, release 13.0, V13.0.88"
        /*0030*/ 	.string	"Build cuda_13.0.r13.0/compiler.36424714_0"
        /*0030*/ 	.string	"-arch sm_100 -m 64 "



//--------------------- .note.nv.cuinfo           --------------------------
	.section	.note.nv.cuinfo,"",@"SHT_NOTE"
	.sectionflags	@"SHF_NOTE_NV_CUINFO"
        /*0018*/ 	.short	0x0002
        /*001a*/ 	.short	0x0064
        /*001c*/ 	.short	0x0082
	.zero		2


//--------------------- .nv.info                  --------------------------
	.section	.nv.info,"",@"SHT_CUDA_INFO"
	.align	4


	//----- nvinfo : EIATTR_REGCOUNT
	.align		4
        /*0000*/ 	.byte	0x04, 0x2f
        /*0002*/ 	.short	(.L_1 - .L_0)
	.align		4
.L_0:
        /*0004*/ 	.word	index@(_Z18rdiv_scalar_doubleiifPfiPd)
        /*0008*/ 	.word	0x00000015


	//----- nvinfo : EIATTR_FRAME_SIZE
	.align		4
.L_1:
        /*000c*/ 	.byte	0x04, 0x11
        /*000e*/ 	.short	(.L_3 - .L_2)
	.align		4
.L_2:
        /*0010*/ 	.word	index@($__internal_0_$__cuda_sm3x_div_rn_noftz_f32_slowpath)
        /*0014*/ 	.word	0x00000000


	//----- nvinfo : EIATTR_FRAME_SIZE
	.align		4
.L_3:
        /*0018*/ 	.byte	0x04, 0x11
        /*001a*/ 	.short	(.L_5 - .L_4)
	.align		4
.L_4:
        /*001c*/ 	.word	index@(_Z18rdiv_scalar_doubleiifPfiPd)
        /*0020*/ 	.word	0x00000000


	//----- nvinfo : EIATTR_MIN_STACK_SIZE
	.align		4
.L_5:
        /*0024*/ 	.byte	0x04, 0x12
        /*0026*/ 	.short	(.L_7 - .L_6)
	.align		4
.L_6:
        /*0028*/ 	.word	index@(_Z18rdiv_scalar_doubleiifPfiPd)
        /*002c*/ 	.word	0x00000000
.L_7:


//--------------------- .nv.compat                --------------------------
	.section	.nv.compat,"",@"SHT_CUDA_COMPAT_INFO"
	.align	4
        /*0000*/ 	.byte	0x02, 0x09, 0x00, 0x00, 0x02, 0x02, 0x01, 0x00, 0x02, 0x05, 0x05, 0x00, 0x03, 0x07, 0x01, 0x01
        /*0010*/ 	.byte	0x02, 0x03, 0x00, 0x00, 0x02, 0x06, 0x01, 0x00, 0x04, 0x0b, 0x08, 0x00, 0x01, 0x00, 0x00, 0x00
        /*0020*/ 	.byte	0x00, 0x00, 0x00, 0x00


//--------------------- .nv.info._Z18rdiv_scalar_doubleiifPfiPd --------------------------
	.section	.nv.info._Z18rdiv_scalar_doubleiifPfiPd,"",@"SHT_CUDA_INFO"
	.sectionflags	@""
	.align	4


	//----- nvinfo : EIATTR_CUDA_API_VERSION
	.align		4
        /*0000*/ 	.byte	0x04, 0x37
        /*0002*/ 	.short	(.L_9 - .L_8)
.L_8:
        /*0004*/ 	.word	0x00000082


	//----- nvinfo : EIATTR_KPARAM_INFO
	.align		4
.L_9:
        /*0008*/ 	.byte	0x04, 0x17
        /*000a*/ 	.short	(.L_11 - .L_10)
.L_10:
        /*000c*/ 	.word	0x00000000
        /*0010*/ 	.short	0x0005
        /*0012*/ 	.short	0x0020
        /*0014*/ 	.byte	0x00, 0xf5, 0x21, 0x00


	//----- nvinfo : EIATTR_KPARAM_INFO
	.align		4
.L_11:
        /*0018*/ 	.byte	0x04, 0x17
        /*001a*/ 	.short	(.L_13 - .L_12)
.L_12:
        /*001c*/ 	.word	0x00000000
        /*0020*/ 	.short	0x0004
        /*0022*/ 	.short	0x0018
        /*0024*/ 	.byte	0x00, 0xf0, 0x11, 0x00


	//----- nvinfo : EIATTR_KPARAM_INFO
	.align		4
.L_13:
        /*0028*/ 	.byte	0x04, 0x17
        /*002a*/ 	.short	(.L_15 - .L_14)
.L_14:
        /*002c*/ 	.word	0x00000000
        /*0030*/ 	.short	0x0003
        /*0032*/ 	.short	0x0010
        /*0034*/ 	.byte	0x00, 0xf5, 0x21, 0x00


	//----- nvinfo : EIATTR_KPARAM_INFO
	.align		4
.L_15:
        /*0038*/ 	.byte	0x04, 0x17
        /*003a*/ 	.short	(.L_17 - .L_16)
.L_16:
        /*003c*/ 	.word	0x00000000
        /*0040*/ 	.short	0x0002
        /*0042*/ 	.short	0x0008
        /*0044*/ 	.byte	0x00, 0xf0, 0x11, 0x00


	//----- nvinfo : EIATTR_KPARAM_INFO
	.align		4
.L_17:
        /*0048*/ 	.byte	0x04, 0x17
        /*004a*/ 	.short	(.L_19 - .L_18)
.L_18:
        /*004c*/ 	.word	0x00000000
        /*0050*/ 	.short	0x0001
        /*0052*/ 	.short	0x0004
        /*0054*/ 	.byte	0x00, 0xf0, 0x11, 0x00


	//----- nvinfo : EIATTR_KPARAM_INFO
	.align		4
.L_19:
        /*0058*/ 	.byte	0x04, 0x17
        /*005a*/ 	.short	(.L_21 - .L_20)
.L_20:
        /*005c*/ 	.word	0x00000000
        /*0060*/ 	.short	0x0000
        /*0062*/ 	.short	0x0000
        /*0064*/ 	.byte	0x00, 0xf0, 0x11, 0x00


	//----- nvinfo : EIATTR_SPARSE_MMA_MASK
	.align		4
.L_21:
        /*0068*/ 	.byte	0x03, 0x50
        /*006a*/ 	.short	0x0000


	//----- nvinfo : EIATTR_MAXREG_COUNT
	.align		4
        /*006c*/ 	.byte	0x03, 0x1b
        /*006e*/ 	.short	0x00ff


	//----- nvinfo : EIATTR_MERCURY_ISA_VERSION
	.align		4
        /*0070*/ 	.byte	0x03, 0x5f
        /*0072*/ 	.short	0x0101


	//----- nvinfo : EIATTR_VRC_CTA_INIT_COUNT
	.align		4
        /*0074*/ 	.byte	0x02, 0x4a
	.zero		1
	.zero		1


	//----- nvinfo : EIATTR_EXIT_INSTR_OFFSETS
	.align		4
        /*0078*/ 	.byte	0x04, 0x1c
        /*007a*/ 	.short	(.L_23 - .L_22)


	//   ....[0]....
.L_22:
        /*007c*/ 	.word	0x00000070


	//   ....[1]....
        /*0080*/ 	.word	0x00000410


	//----- nvinfo : EIATTR_CRS_STACK_SIZE
	.align		4
.L_23:
        /*0084*/ 	.byte	0x04, 0x1e
        /*0086*/ 	.short	(.L_25 - .L_24)
.L_24:
        /*0088*/ 	.word	0x00000000


	//----- nvinfo : EIATTR_CBANK_PARAM_SIZE
	.align		4
.L_25:
        /*008c*/ 	.byte	0x03, 0x19
        /*008e*/ 	.short	0x0028


	//----- nvinfo : EIATTR_PARAM_CBANK
	.align		4
        /*0090*/ 	.byte	0x04, 0x0a
        /*0092*/ 	.short	(.L_27 - .L_26)
	.align		4
.L_26:
        /*0094*/ 	.word	index@(.nv.constant0._Z18rdiv_scalar_doubleiifPfiPd)
        /*0098*/ 	.short	0x0380
        /*009a*/ 	.short	0x0028


	//----- nvinfo : EIATTR_SW_WAR
	.align		4
.L_27:
        /*009c*/ 	.byte	0x04, 0x36
        /*009e*/ 	.short	(.L_29 - .L_28)
.L_28:
        /*00a0*/ 	.word	0x00000008
.L_29:


//--------------------- .nv.callgraph             --------------------------
	.section	.nv.callgraph,"",@"SHT_CUDA_CALLGRAPH"
	.align	4
	.sectionentsize	8
	.align		4
        /*0000*/ 	.word	0x00000000
	.align		4
        /*0004*/ 	.word	0xffffffff
	.align		4
        /*0008*/ 	.word	0x00000000
	.align		4
        /*000c*/ 	.word	0xfffffffe
	.align		4
        /*0010*/ 	.word	0x00000000
	.align		4
        /*0014*/ 	.word	0xfffffffd
	.align		4
        /*0018*/ 	.word	0x00000000
	.align		4
        /*001c*/ 	.word	0xfffffffc


//--------------------- .text._Z18rdiv_scalar_doubleiifPfiPd --------------------------
	.section	.text._Z18rdiv_scalar_doubleiifPfiPd,"ax",@progbits
	.align	128
        .global         _Z18rdiv_scalar_doubleiifPfiPd
        .type           _Z18rdiv_scalar_doubleiifPfiPd,@function
        .size           _Z18rdiv_scalar_doubleiifPfiPd,(.L_x_17 - _Z18rdiv_scalar_doubleiifPfiPd)
        .other          _Z18rdiv_scalar_doubleiifPfiPd,@"STO_CUDA_ENTRY STV_DEFAULT"
_Z18rdiv_scalar_doubleiifPfiPd:
.text._Z18rdiv_scalar_doubleiifPfiPd:
[----:B------:R-:W-:Y:S01]  /*0000*/  LDC R1, c[0x0][0x37c] ;  /* 0x0000df00ff017b82 */ /* 0x000fe20000000800 */
[----:B------:R-:W0:Y:S07]  /*0010*/  S2R R9, SR_TID.X ;  /* 0x0000000000097919 */ /* 0x000e2e0000002100 */
[----:B------:R-:W0:Y:S01]  /*0020*/  S2UR UR4, SR_CTAID.X ;  /* 0x00000000000479c3 */ /* 0x000e220000002500 */
[----:B------:R-:W1:Y:S07]  /*0030*/  LDCU UR5, c[0x0][0x380] ;  /* 0x00007000ff0577ac */ /* 0x000e6e0008000800 */
[----:B------:R-:W0:Y:S02]  /*0040*/  LDC R2, c[0x0][0x360] ;  /* 0x0000d800ff027b82 */ /* 0x000e240000000800 */
[----:B0-----:R-:W-:-:S05]  /*0050*/  IMAD R9, R2, UR4, R9 ;  /* 0x0000000402097c24 */ /* 0x001fca000f8e0209 */
[----:B-1----:R-:W-:-:S13]  /*0060*/  ISETP.GE.AND P0, PT, R9, UR5, PT ;  /* 0x0000000509007c0c */ /* 0x002fda000bf06270 */
[----:B------:R-:W-:Y:S05]  /*0070*/  @P0 EXIT ;  /* 0x000000000000094d */ /* 0x000fea0003800000 */
[----:B------:R-:W0:Y:S01]  /*0080*/  LDC R14, c[0x0][0x398] ;  /* 0x0000e600ff0e7b82 */ /* 0x000e220000000800 */
[----:B------:R-:W1:Y:S01]  /*0090*/  LDCU UR4, c[0x0][0x370] ;  /* 0x00006e00ff0477ac */ /* 0x000e620008000800 */
[----:B------:R-:W2:Y:S06]  /*00a0*/  LDCU.64 UR6, c[0x0][0x358] ;  /* 0x00006b00ff0677ac */ /* 0x000eac0008000a00 */
[----:B------:R-:W3:Y:S01]  /*00b0*/  LDC.64 R4, c[0x0][0x390] ;  /* 0x0000e400ff047b82 */ /* 0x000ee20000000a00 */
[----:B------:R-:W4:Y:S01]  /*00c0*/  LDCU UR8, c[0x0][0x388] ;  /* 0x00007100ff0877ac */ /* 0x000f220008000800 */
[----:B------:R-:W0:Y:S06]  /*00d0*/  LDCU UR9, c[0x0][0x380] ;  /* 0x00007000ff0977ac */ /* 0x000e2c0008000800 */
[----:B------:R-:W0:Y:S01]  /*00e0*/  LDC.64 R6, c[0x0][0x3a0] ;  /* 0x0000e800ff067b82 */ /* 0x000e220000000a00 */
[----:B------:R-:W0:Y:S01]  /*00f0*/  LDCU UR5, c[0x0][0x384] ;  /* 0x00007080ff0577ac */ /* 0x000e220008000800 */
[----:B-1----:R-:W-:-:S07]  /*0100*/  IMAD R2, R2, UR4, RZ ;  /* 0x0000000402027c24 */ /* 0x002fce000f8e02ff */
.L_x_4:
[----:B0-----:R-:W-:Y:S01]  /*0110*/  ISETP.GE.AND P0, PT, R9, UR5, PT ;  /* 0x0000000509007c0c */ /* 0x001fe2000bf06270 */
[----:B------:R-:W-:-:S12]  /*0120*/  BSSY.RECONVERGENT B0, `(.L_x_0) ;  /* 0x000002b000007945 */ /* 0x000fd80003800200 */
[----:B------:R-:W-:Y:S05]  /*0130*/  @!P0 BRA `(.L_x_1) ;  /* 0x0000000000a48947 */ /* 0x000fea0003800000 */
[----:B------:R-:W-:Y:S02]  /*0140*/  IABS R3, R14 ;  /* 0x0000000e00037213 */ /* 0x000fe40000000000 */
[----:B------:R-:W-:Y:S02]  /*0150*/  ISETP.GE.AND P2, PT, R9, RZ, PT ;  /* 0x000000ff0900720c */ /* 0x000fe40003f46270 */
[----:B------:R-:W0:Y:S08]  /*0160*/  I2F.RP R0, R3 ;  /* 0x0000000300007306 */ /* 0x000e300000209400 */
[----:B0-----:R-:W0:Y:S02]  /*0170*/  MUFU.RCP R0, R0 ;  /* 0x0000000000007308 */ /* 0x001e240000001000 */
[----:B0-----:R-:W-:-:S06]  /*0180*/  VIADD R10, R0, 0xffffffe ;  /* 0x0ffffffe000a7836 */ /* 0x001fcc0000000000 */
[----:B------:R0:W1:Y:S02]  /*0190*/  F2I.FTZ.U32.TRUNC.NTZ R11, R10 ;  /* 0x0000000a000b7305 */ /* 0x000064000021f000 */
[----:B0-----:R-:W-:Y:S02]  /*01a0*/  IMAD.MOV.U32 R10, RZ, RZ, RZ ;  /* 0x000000ffff0a7224 */ /* 0x001fe400078e00ff */
[----:B-1----:R-:W-:-:S04]  /*01b0*/  IMAD.MOV R8, RZ, RZ, -R11 ;  /* 0x000000ffff087224 */ /* 0x002fc800078e0a0b */
[----:B------:R-:W-:Y:S01]  /*01c0*/  IMAD R13, R8, R3, RZ ;  /* 0x00000003080d7224 */ /* 0x000fe200078e02ff */
[----:B------:R-:W-:-:S03]  /*01d0*/  IABS R8, R9 ;  /* 0x0000000900087213 */ /* 0x000fc60000000000 */
[----:B------:R-:W-:-:S06]  /*01e0*/  IMAD.HI.U32 R11, R11, R13, R10 ;  /* 0x0000000d0b0b7227 */ /* 0x000fcc00078e000a */
[----:B------:R-:W-:-:S04]  /*01f0*/  IMAD.HI.U32 R11, R11, R8, RZ ;  /* 0x000000080b0b7227 */ /* 0x000fc800078e00ff */
[----:B------:R-:W-:-:S04]  /*0200*/  IMAD.MOV R11, RZ, RZ, -R11 ;  /* 0x000000ffff0b7224 */ /* 0x000fc800078e0a0b */
[----:B------:R-:W-:-:S05]  /*0210*/  IMAD R0, R3, R11, R8 ;  /* 0x0000000b03007224 */ /* 0x000fca00078e0208 */
[----:B------:R-:W-:-:S13]  /*0220*/  ISETP.GT.U32.AND P0, PT, R3, R0, PT ;  /* 0x000000000300720c */ /* 0x000fda0003f04070 */
[----:B------:R-:W-:Y:S01]  /*0230*/  @!P0 IMAD.IADD R0, R0, 0x1, -R3 ;  /* 0x0000000100008824 */ /* 0x000fe200078e0a03 */
[----:B------:R-:W-:-:S04]  /*0240*/  ISETP.NE.AND P0, PT, R14, RZ, PT ;  /* 0x000000ff0e00720c */ /* 0x000fc80003f05270 */
[----:B------:R-:W-:-:S13]  /*0250*/  ISETP.GT.U32.AND P1, PT, R3, R0, PT ;  /* 0x000000000300720c */ /* 0x000fda0003f24070 */
[----:B------:R-:W-:-:S04]  /*0260*/  @!P1 IMAD.IADD R0, R0, 0x1, -R3 ;  /* 0x0000000100009824 */ /* 0x000fc800078e0a03 */
[----:B------:R-:W-:Y:S01]  /*0270*/  @!P2 IMAD.MOV R0, RZ, RZ, -R0 ;  /* 0x000000ffff00a224 */ /* 0x000fe200078e0a00 */
[----:B------:R-:W-:-:S04]  /*0280*/  @!P0 LOP3.LUT R0, RZ, R14, RZ, 0x33, !PT ;  /* 0x0000000eff008212 */ /* 0x000fc800078e33ff */
[----:B------:R-:W-:-:S13]  /*0290*/  ISETP.NE.AND P0, PT, R0, RZ, PT ;  /* 0x000000ff0000720c */ /* 0x000fda0003f05270 */
[----:B------:R-:W-:Y:S05]  /*02a0*/  @P0 BRA `(.L_x_1) ;  /* 0x0000000000480947 */ /* 0x000fea0003800000 */
[----:B---3--:R-:W-:-:S05]  /*02b0*/  IMAD.WIDE R10, R9, 0x4, R4 ;  /* 0x00000004090a7825 */ /* 0x008fca00078e0204 */
[----:B--2---:R-:W2:Y:S01]  /*02c0*/  LDG.E R16, desc[UR6][R10.64] ;  /* 0x000000060a107981 */ /* 0x004ea2000c1e1900 */
[----:B----4-:R-:W-:Y:S01]  /*02d0*/  IMAD.U32 R13, RZ, RZ, UR8 ;  /* 0x00000008ff0d7e24 */ /* 0x010fe2000f8e00ff */
[----:B------:R-:W-:Y:S01]  /*02e0*/  BSSY.RECONVERGENT B1, `(.L_x_2) ;  /* 0x000000b000017945 */ /* 0x000fe20003800200 */
[----:B--2---:R-:W0:Y:S08]  /*02f0*/  MUFU.RCP R0, R16 ;  /* 0x0000001000007308 */ /* 0x004e300000001000 */
[----:B------:R-:W1:Y:S01]  /*0300*/  FCHK P0, R13, R16 ;  /* 0x000000100d007302 */ /* 0x000e620000000000 */
[----:B0-----:R-:W-:-:S04]  /*0310*/  FFMA R3, -R16, R0, 1 ;  /* 0x3f80000010037423 */ /* 0x001fc80000000100 */
[----:B------:R-:W-:-:S04]  /*0320*/  FFMA R0, R0, R3, R0 ;  /* 0x0000000300007223 */ /* 0x000fc80000000000 */
[----:B------:R-:W-:-:S04]  /*0330*/  FFMA R3, R0, UR8, RZ ;  /* 0x0000000800037c23 */ /* 0x000fc800080000ff */
[----:B------:R-:W-:-:S04]  /*0340*/  FFMA R8, -R16, R3, UR8 ;  /* 0x0000000810087e23 */ /* 0x000fc80008000103 */
[----:B------:R-:W-:Y:S01]  /*0350*/  FFMA R0, R0, R8, R3 ;  /* 0x0000000800007223 */ /* 0x000fe20000000003 */
[----:B-1----:R-:W-:Y:S06]  /*0360*/  @!P0 BRA `(.L_x_3) ;  /* 0x0000000000088947 */ /* 0x002fec0003800000 */
[----:B------:R-:W-:-:S07]  /*0370*/  MOV R8, 0x390 ;  /* 0x0000039000087802 */ /* 0x000fce0000000f00 */
[----:B------:R-:W-:Y:S05]  /*0380*/  CALL.REL.NOINC `($__internal_0_$__cuda_sm3x_div_rn_noftz_f32_slowpath) ;  /* 0x0000000000247944 */ /* 0x000fea0003c00000 */
.L_x_3:
[----:B------:R-:W-:Y:S05]  /*0390*/  BSYNC.RECONVERGENT B1 ;  /* 0x0000000000017941 */ /* 0x000fea0003800200 */
.L_x_2:
[----:B------:R-:W0:Y:S01]  /*03a0*/  F2F.F64.F32 R10, R0 ;  /* 0x00000000000a7310 */ /* 0x000e220000201800 */
[----:B------:R-:W-:-:S05]  /*03b0*/  IMAD.WIDE R12, R9, 0x8, R6 ;  /* 0x00000008090c7825 */ /* 0x000fca00078e0206 */
[----:B0-----:R0:W-:Y:S02]  /*03c0*/  STG.E.64 desc[UR6][R12.64], R10 ;  /* 0x0000000a0c007986 */ /* 0x0011e4000c101b06 */
.L_x_1:
[----:B--2-4-:R-:W-:Y:S05]  /*03d0*/  BSYNC.RECONVERGENT B0 ;  /* 0x0000000000007941 */ /* 0x014fea0003800200 */
.L_x_0:
[----:B------:R-:W-:-:S05]  /*03e0*/  IMAD.IADD R9, R2, 0x1, R9 ;  /* 0x0000000102097824 */ /* 0x000fca00078e0209 */
[----:B------:R-:W-:-:S13]  /*03f0*/  ISETP.GE.AND P0, PT, R9, UR9, PT ;  /* 0x0000000909007c0c */ /* 0x000fda000bf06270 */
[----:B------:R-:W-:Y:S05]  /*0400*/  @!P0 BRA `(.L_x_4) ;  /* 0xfffffffc00408947 */ /* 0x000fea000383ffff */
[----:B------:R-:W-:Y:S05]  /*0410*/  EXIT ;  /* 0x000000000000794d */ /* 0x000fea0003800000 */
        .weak           $__internal_0_$__cuda_sm3x_div_rn_noftz_f32_slowpath
        .type           $__internal_0_$__cuda_sm3x_div_rn_noftz_f32_slowpath,@function
        .size           $__internal_0_$__cuda_sm3x_div_rn_noftz_f32_slowpath,(.L_x_17 - $__internal_0_$__cuda_sm3x_div_rn_noftz_f32_slowpath)
$__internal_0_$__cuda_sm3x_div_rn_noftz_f32_slowpath:
[----:B------:R-:W0:Y:S01]  /*0420*/  LDC R3, c[0x0][0x388] ;  /* 0x0000e200ff037b82 */ /* 0x000e220000000800 */
[----:B------:R-:W-:Y:S01]  /*0430*/  SHF.R.U32.HI R11, RZ, 0x17, R16 ;  /* 0x00000017ff0b7819 */ /* 0x000fe20000011610 */
[----:B------:R-:W1:Y:S01]  /*0440*/  LDCU UR4, c[0x0][0x388] ;  /* 0x00007100ff0477ac */ /* 0x000e620008000800 */
[----:B------:R-:W-:Y:S02]  /*0450*/  BSSY.RECONVERGENT B2, `(.L_x_5) ;  /* 0x0000064000027945 */ /* 0x000fe40003800200 */
[----:B------:R-:W-:-:S05]  /*0460*/  LOP3.LUT R11, R11, 0xff, RZ, 0xc0, !PT ;  /* 0x000000ff0b0b7812 */ /* 0x000fca00078ec0ff */
[----:B------:R-:W-:-:S05]  /*0470*/  VIADD R17, R11, 0xffffffff ;  /* 0xffffffff0b117836 */ /* 0x000fca0000000000 */
[----:B------:R-:W-:Y:S01]  /*0480*/  ISETP.GT.U32.AND P0, PT, R17, 0xfd, PT ;  /* 0x000000fd1100780c */ /* 0x000fe20003f04070 */
[----:B-1----:R-:W-:Y:S01]  /*0490*/  IMAD.U32 R13, RZ, RZ, UR4 ;  /* 0x00000004ff0d7e24 */ /* 0x002fe2000f8e00ff */
[----:B0-----:R-:W-:-:S04]  /*04a0*/  SHF.R.U32.HI R0, RZ, 0x17, R3 ;  /* 0x00000017ff007819 */ /* 0x001fc80000011603 */
[----:B------:R-:W-:-:S05]  /*04b0*/  LOP3.LUT R12, R0, 0xff, RZ, 0xc0, !PT ;  /* 0x000000ff000c7812 */ /* 0x000fca00078ec0ff */
[----:B------:R-:W-:-:S05]  /*04c0*/  VIADD R15, R12, 0xffffffff ;  /* 0xffffffff0c0f7836 */ /* 0x000fca0000000000 */
[----:B------:R-:W-:-:S13]  /*04d0*/  ISETP.GT.U32.OR P0, PT, R15, 0xfd, P0 ;  /* 0x000000fd0f00780c */ /* 0x000fda0000704470 */
[----:B------:R-:W-:Y:S01]  /*04e0*/  @!P0 IMAD.MOV.U32 R10, RZ, RZ, RZ ;  /* 0x000000ffff0a8224 */ /* 0x000fe200078e00ff */
[----:B------:R-:W-:Y:S06]  /*04f0*/  @!P0 BRA `(.L_x_6) ;  /* 0x0000000000608947 */ /* 0x000fec0003800000 */
[----:B------:R-:W-:Y:S01]  /*0500*/  FSETP.GTU.FTZ.AND P0, PT, |R3|, +INF , PT ;  /* 0x7f8000000300780b */ /* 0x000fe20003f1c200 */
[----:B------:R-:W-:Y:S01]  /*0510*/  IMAD.MOV.U32 R0, RZ, RZ, R16 ;  /* 0x000000ffff007224 */ /* 0x000fe200078e0010 */
[----:B------:R-:W-:-:S04]  /*0520*/  FSETP.GTU.FTZ.AND P1, PT, |R16|, +INF , PT ;  /* 0x7f8000001000780b */ /* 0x000fc80003f3c200 */
[----:B------:R-:W-:-:S13]  /*0530*/  PLOP3.LUT P0, PT, P0, P1, PT, 0xf8, 0x8f ;  /* 0x00000000008f781c */ /* 0x000fda0000703f70 */
[----:B------:R-:W-:Y:S05]  /*0540*/  @P0 BRA `(.L_x_7) ;  /* 0x00000004004c0947 */ /* 0x000fea0003800000 */
[----:B------:R-:W-:-:S13]  /*0550*/  LOP3.LUT P0, RZ, R16, 0x7fffffff, R13, 0xc8, !PT ;  /* 0x7fffffff10ff7812 */ /* 0x000fda000780c80d */
[----:B------:R-:W-:Y:S05]  /*0560*/  @!P0 BRA `(.L_x_8) ;  /* 0x00000004003c8947 */ /* 0x000fea0003800000 */
[C---:B------:R-:W-:Y:S02]  /*0570*/  FSETP.NEU.FTZ.AND P2, PT, |R3|.reuse, +INF , PT ;  /* 0x7f8000000300780b */ /* 0x040fe40003f5d200 */
[----:B------:R-:W-:Y:S02]  /*0580*/  FSETP.NEU.FTZ.AND P1, PT, |R0|, +INF , PT ;  /* 0x7f8000000000780b */ /* 0x000fe40003f3d200 */
[----:B------:R-:W-:-:S11]  /*0590*/  FSETP.NEU.FTZ.AND P0, PT, |R3|, +INF , PT ;  /* 0x7f8000000300780b */ /* 0x000fd60003f1d200 */
[----:B------:R-:W-:Y:S05]  /*05a0*/  @!P1 BRA !P2, `(.L_x_8) ;  /* 0x00000004002c9947 */ /* 0x000fea0005000000 */
[----:B------:R-:W-:-:S04]  /*05b0*/  LOP3.LUT P2, RZ, R13, 0x7fffffff, RZ, 0xc0, !PT ;  /* 0x7fffffff0dff7812 */ /* 0x000fc8000784c0ff */
[----:B------:R-:W-:-:S13]  /*05c0*/  PLOP3.LUT P1, PT, P1, P2, PT, 0x2f, 0xf2 ;  /* 0x0000000000f2781c */ /* 0x000fda0000f24577 */
[----:B------:R-:W-:Y:S05]  /*05d0*/  @P1 BRA `(.L_x_9) ;  /* 0x0000000400181947 */ /* 0x000fea0003800000 */
[----:B------:R-:W-:-:S04]  /*05e0*/  LOP3.LUT P1, RZ, R16, 0x7fffffff, RZ, 0xc0, !PT ;  /* 0x7fffffff10ff7812 */ /* 0x000fc8000782c0ff */
[----:B------:R-:W-:-:S13]  /*05f0*/  PLOP3.LUT P0, PT, P0, P1, PT, 0x2f, 0xf2 ;  /* 0x0000000000f2781c */ /* 0x000fda0000702577 */
[----:B------:R-:W-:Y:S05]  /*0600*/  @P0 BRA `(.L_x_10) ;  /* 0x0000000400000947 */ /* 0x000fea0003800000 */
[----:B------:R-:W-:Y:S02]  /*0610*/  ISETP.GE.AND P0, PT, R15, RZ, PT ;  /* 0x000000ff0f00720c */ /* 0x000fe40003f06270 */
[----:B------:R-:W-:-:S11]  /*0620*/  ISETP.GE.AND P1, PT, R17, RZ, PT ;  /* 0x000000ff1100720c */ /* 0x000fd60003f26270 */
[----:B------:R-:W-:Y:S02]  /*0630*/  @P0 IMAD.MOV.U32 R10, RZ, RZ, RZ ;  /* 0x000000ffff0a0224 */ /* 0x000fe400078e00ff */
[----:B------:R-:W-:Y:S01]  /*0640*/  @!P0 FFMA R13, R3, 1.84467440737095516160e+19, RZ ;  /* 0x5f800000030d8823 */ /* 0x000fe200000000ff */
[----:B------:R-:W-:Y:S02]  /*0650*/  @!P0 IMAD.MOV.U32 R10, RZ, RZ, -0x40 ;  /* 0xffffffc0ff0a8424 */ /* 0x000fe400078e00ff */
[----:B------:R-:W-:Y:S02]  /*0660*/  @!P1 FFMA R16, R0, 1.84467440737095516160e+19, RZ ;  /* 0x5f80000000109823 */ /* 0x000fe400000000ff */
[----:B------:R-:W-:-:S07]  /*0670*/  @!P1 VIADD R10, R10, 0x40 ;  /* 0x000000400a0a9836 */ /* 0x000fce0000000000 */
.L_x_6:
[----:B------:R-:W-:Y:S01]  /*0680*/  LEA R3, R11, 0xc0800000, 0x17 ;  /* 0xc08000000b037811 */ /* 0x000fe200078eb8ff */
[----:B------:R-:W-:Y:S01]  /*0690*/  VIADD R12, R12, 0xffffff81 ;  /* 0xffffff810c0c7836 */ /* 0x000fe20000000000 */
[----:B------:R-:W-:Y:S03]  /*06a0*/  BSSY.RECONVERGENT B3, `(.L_x_11) ;  /* 0x0000035000037945 */ /* 0x000fe60003800200 */
[----:B------:R-:W-:Y:S01]  /*06b0*/  IMAD.IADD R3, R16, 0x1, -R3 ;  /* 0x0000000110037824 */ /* 0x000fe200078e0a03 */
[C---:B------:R-:W-:Y:S01]  /*06c0*/  IADD3 R11, PT, PT, R12.reuse, 0x7f, -R11 ;  /* 0x0000007f0c0b7810 */ /* 0x040fe20007ffe80b */
[----:B------:R-:W-:Y:S02]  /*06d0*/  IMAD R0, R12, -0x800000, R13 ;  /* 0xff8000000c007824 */ /* 0x000fe400078e020d */
[----:B------:R-:W0:Y:S01]  /*06e0*/  MUFU.RCP R15, R3 ;  /* 0x00000003000f7308 */ /* 0x000e220000001000 */
[----:B------:R-:W-:Y:S01]  /*06f0*/  FADD.FTZ R17, -R3, -RZ ;  /* 0x800000ff03117221 */ /* 0x000fe20000010100 */
[----:B------:R-:W-:-:S03]  /*0700*/  IMAD.IADD R11, R11, 0x1, R10 ;  /* 0x000000010b0b7824 */ /* 0x000fc600078e020a */
[----:B0-----:R-:W-:-:S04]  /*0710*/  FFMA R16, R15, R17, 1 ;  /* 0x3f8000000f107423 */ /* 0x001fc80000000011 */
[----:B------:R-:W-:-:S04]  /*0720*/  FFMA R18, R15, R16, R15 ;  /* 0x000000100f127223 */ /* 0x000fc8000000000f */
[----:B------:R-:W-:-:S04]  /*0730*/  FFMA R13, R0, R18, RZ ;  /* 0x00000012000d7223 */ /* 0x000fc800000000ff */
[----:B------:R-:W-:-:S04]  /*0740*/  FFMA R16, R17, R13, R0 ;  /* 0x0000000d11107223 */ /* 0x000fc80000000000 */
[----:B------:R-:W-:-:S04]  /*0750*/  FFMA R13, R18, R16, R13 ;  /* 0x00000010120d7223 */ /* 0x000fc8000000000d */
[----:B------:R-:W-:-:S04]  /*0760*/  FFMA R16, R17, R13, R0 ;  /* 0x0000000d11107223 */ /* 0x000fc80000000000 */
[----:B------:R-:W-:-:S05]  /*0770*/  FFMA R0, R18, R16, R13 ;  /* 0x0000001012007223 */ /* 0x000fca000000000d */
[----:B------:R-:W-:-:S04]  /*0780*/  SHF.R.U32.HI R3, RZ, 0x17, R0 ;  /* 0x00000017ff037819 */ /* 0x000fc80000011600 */
[----:B------:R-:W-:-:S05]  /*0790*/  LOP3.LUT R3, R3, 0xff, RZ, 0xc0, !PT ;  /* 0x000000ff03037812 */ /* 0x000fca00078ec0ff */
[----:B------:R-:W-:-:S04]  /*07a0*/  IMAD.IADD R15, R3, 0x1, R11 ;  /* 0x00000001030f7824 */ /* 0x000fc800078e020b */
[----:B------:R-:W-:-:S05]  /*07b0*/  VIADD R3, R15, 0xffffffff ;  /* 0xffffffff0f037836 */ /* 0x000fca0000000000 */
[----:B------:R-:W-:-:S13]  /*07c0*/  ISETP.GE.U32.AND P0, PT, R3, 0xfe, PT ;  /* 0x000000fe0300780c */ /* 0x000fda0003f06070 */
[----:B------:R-:W-:Y:S05]  /*07d0*/  @!P0 BRA `(.L_x_12) ;  /* 0x0000000000808947 */ /* 0x000fea0003800000 */
[----:B------:R-:W-:-:S13]  /*07e0*/  ISETP.GT.AND P0, PT, R15, 0xfe, PT ;  /* 0x000000fe0f00780c */ /* 0x000fda0003f04270 */
[----:B------:R-:W-:Y:S05]  /*07f0*/  @P0 BRA `(.L_x_13) ;  /* 0x00000000006c0947 */ /* 0x000fea0003800000 */
[----:B------:R-:W-:-:S13]  /*0800*/  ISETP.GE.AND P0, PT, R15, 0x1, PT ;  /* 0x000000010f00780c */ /* 0x000fda0003f06270 */
[----:B------:R-:W-:Y:S05]  /*0810*/  @P0 BRA `(.L_x_14) ;  /* 0x0000000000740947 */ /* 0x000fea0003800000 */
[----:B------:R-:W-:Y:S02]  /*0820*/  ISETP.GE.AND P0, PT, R15, -0x18, PT ;  /* 0xffffffe80f00780c */ /* 0x000fe40003f06270 */
[----:B------:R-:W-:-:S11]  /*0830*/  LOP3.LUT R0, R0, 0x80000000, RZ, 0xc0, !PT ;  /* 0x8000000000007812 */ /* 0x000fd600078ec0ff */
[----:B------:R-:W-:Y:S05]  /*0840*/  @!P0 BRA `(.L_x_14) ;  /* 0x0000000000688947 */ /* 0x000fea0003800000 */
[CCC-:B------:R-:W-:Y:S01]  /*0850*/  FFMA.RZ R3, R18.reuse, R16.reuse, R13.reuse ;  /* 0x0000001012037223 */ /* 0x1c0fe2000000c00d */
[C---:B------:R-:W-:Y:S02]  /*0860*/  VIADD R12, R15.reuse, 0x20 ;  /* 0x000000200f0c7836 */ /* 0x040fe40000000000 */
[CCC-:B------:R-:W-:Y:S01]  /*0870*/  FFMA.RM R10, R18.reuse, R16.reuse, R13.reuse ;  /* 0x00000010120a7223 */ /* 0x1c0fe2000000400d */
[----:B------:R-:W-:Y:S02]  /*0880*/  ISETP.NE.AND P2, PT, R15, RZ, PT ;  /* 0x000000ff0f00720c */ /* 0x000fe40003f45270 */
[----:B------:R-:W-:Y:S01]  /*0890*/  LOP3.LUT R11, R3, 0x7fffff, RZ, 0xc0, !PT ;  /* 0x007fffff030b7812 */ /* 0x000fe200078ec0ff */
[----:B------:R-:W-:Y:S01]  /*08a0*/  FFMA.RP R3, R18, R16, R13 ;  /* 0x0000001012037223 */ /* 0x000fe2000000800d */
[----:B------:R-:W-:Y:S01]  /*08b0*/  IMAD.MOV R13, RZ, RZ, -R15 ;  /* 0x000000ffff0d7224 */ /* 0x000fe200078e0a0f */
[----:B------:R-:W-:Y:S02]  /*08c0*/  ISETP.NE.AND P1, PT, R15, RZ, PT ;  /* 0x000000ff0f00720c */ /* 0x000fe40003f25270 */
[----:B------:R-:W-:-:S02]  /*08d0*/  LOP3.LUT R11, R11, 0x800000, RZ, 0xfc, !PT ;  /* 0x008000000b0b7812 */ /* 0x000fc400078efcff */
[----:B------:R-:W-:Y:S02]  /*08e0*/  FSETP.NEU.FTZ.AND P0, PT, R3, R10, PT ;  /* 0x0000000a0300720b */ /* 0x000fe40003f1d000 */
[----:B------:R-:W-:Y:S02]  /*08f0*/  SHF.L.U32 R12, R11, R12, RZ ;  /* 0x0000000c0b0c7219 */ /* 0x000fe400000006ff */
[----:B------:R-:W-:Y:S02]  /*0900*/  SEL R10, R13, RZ, P2 ;  /* 0x000000ff0d0a7207 */ /* 0x000fe40001000000 */
[----:B------:R-:W-:Y:S02]  /*0910*/  ISETP.NE.AND P1, PT, R12, RZ, P1 ;  /* 0x000000ff0c00720c */ /* 0x000fe40000f25270 */
[----:B------:R-:W-:Y:S02]  /*0920*/  SHF.R.U32.HI R10, RZ, R10, R11 ;  /* 0x0000000aff0a7219 */ /* 0x000fe4000001160b */
[----:B------:R-:W-:-:S02]  /*0930*/  PLOP3.LUT P0, PT, P0, P1, PT, 0xf8, 0x8f ;  /* 0x00000000008f781c */ /* 0x000fc40000703f70 */
[----:B------:R-:W-:Y:S02]  /*0940*/  SHF.R.U32.HI R12, RZ, 0x1, R10 ;  /* 0x00000001ff0c7819 */ /* 0x000fe4000001160a */
[----:B------:R-:W-:-:S04]  /*0950*/  SEL R3, RZ, 0x1, !P0 ;  /* 0x00000001ff037807 */ /* 0x000fc80004000000 */
[----:B------:R-:W-:-:S04]  /*0960*/  LOP3.LUT R3, R3, 0x1, R12, 0xf8, !PT ;  /* 0x0000000103037812 */ /* 0x000fc800078ef80c */
[----:B------:R-:W-:-:S05]  /*0970*/  LOP3.LUT R3, R3, R10, RZ, 0xc0, !PT ;  /* 0x0000000a03037212 */ /* 0x000fca00078ec0ff */
[----:B------:R-:W-:-:S05]  /*0980*/  IMAD.IADD R3, R12, 0x1, R3 ;  /* 0x000000010c037824 */ /* 0x000fca00078e0203 */
[----:B------:R-:W-:Y:S01]  /*0990*/  LOP3.LUT R0, R3, R0, RZ, 0xfc, !PT ;  /* 0x0000000003007212 */ /* 0x000fe200078efcff */
[----:B------:R-:W-:Y:S06]  /*09a0*/  BRA `(.L_x_14) ;  /* 0x0000000000107947 */ /* 0x000fec0003800000 */
.L_x_13:
[----:B------:R-:W-:-:S04]  /*09b0*/  LOP3.LUT R0, R0, 0x80000000, RZ, 0xc0, !PT ;  /* 0x8000000000007812 */ /* 0x000fc800078ec0ff */
[----:B------:R-:W-:Y:S01]  /*09c0*/  LOP3.LUT R0, R0, 0x7f800000, RZ, 0xfc, !PT ;  /* 0x7f80000000007812 */ /* 0x000fe200078efcff */
[----:B------:R-:W-:Y:S06]  /*09d0*/  BRA `(.L_x_14) ;  /* 0x0000000000047947 */ /* 0x000fec0003800000 */
.L_x_12:
[----:B------:R-:W-:-:S07]  /*09e0*/  IMAD R0, R11, 0x800000, R0 ;  /* 0x008000000b007824 */ /* 0x000fce00078e0200 */
.L_x_14:
[----:B------:R-:W-:Y:S05]  /*09f0*/  BSYNC.RECONVERGENT B3 ;  /* 0x0000000000037941 */ /* 0x000fea0003800200 */
.L_x_11:
[----:B------:R-:W-:Y:S05]  /*0a00*/  BRA `(.L_x_15) ;  /* 0x0000000000207947 */ /* 0x000fea0003800000 */
.L_x_10:
[----:B------:R-:W-:-:S04]  /*0a10*/  LOP3.LUT R0, R16, 0x80000000, R13, 0x48, !PT ;  /* 0x8000000010007812 */ /* 0x000fc800078e480d */
[----:B------:R-:W-:Y:S01]  /*0a20*/  LOP3.LUT R0, R0, 0x7f800000, RZ, 0xfc, !PT ;  /* 0x7f80000000007812 */ /* 0x000fe200078efcff */
[----:B------:R-:W-:Y:S06]  /*0a30*/  BRA `(.L_x_15) ;  /* 0x0000000000147947 */ /* 0x000fec0003800000 */
.L_x_9:
[----:B------:R-:W-:Y:S01]  /*0a40*/  LOP3.LUT R0, R16, 0x80000000, R13, 0x48, !PT ;  /* 0x8000000010007812 */ /* 0x000fe200078e480d */
[----:B------:R-:W-:Y:S06]  /*0a50*/  BRA `(.L_x_15) ;  /* 0x00000000000c7947 */ /* 0x000fec0003800000 */
.L_x_8:
[----:B------:R-:W0:Y:S01]  /*0a60*/  MUFU.RSQ R0, -QNAN ;  /* 0xffc0000000007908 */ /* 0x000e220000001400 */
[----:B------:R-:W-:Y:S05]  /*0a70*/  BRA `(.L_x_15) ;  /* 0x0000000000047947 */ /* 0x000fea0003800000 */
.L_x_7:
[----:B------:R-:W-:-:S07]  /*0a80*/  FADD.FTZ R0, R0, R3 ;  /* 0x0000000300007221 */ /* 0x000fce0000010000 */
.L_x_15:
[----:B------:R-:W-:Y:S05]  /*0a90*/  BSYNC.RECONVERGENT B2 ;  /* 0x0000000000027941 */ /* 0x000fea0003800200 */
.L_x_5:
[----:B------:R-:W-:Y:S02]  /*0aa0*/  IMAD.MOV.U32 R10, RZ, RZ, R8 ;  /* 0x000000ffff0a7224 */ /* 0x000fe400078e0008 */
[----:B------:R-:W-:-:S04]  /*0ab0*/  IMAD.MOV.U32 R11, RZ, RZ, 0x0 ;  /* 0x00000000ff0b7424 */ /* 0x000fc800078e00ff */
[----:B0-----:R-:W-:Y:S05]  /*0ac0*/  RET.REL.NODEC R10 `(_Z18rdiv_scalar_doubleiifPfiPd) ;  /* 0xfffffff40a4c7950 */ /* 0x001fea0003c3ffff */
.L_x_16:
[----:B------:R-:W-:-:S00]  /*0ad0*/  BRA `(.L_x_16) ;  /* 0xfffffffc00fc7947 */ /* 0x000fc0000383ffff */
[----:B------:R-:W-:-:S00]  /*0ae0*/  NOP ;  /* 0x0000000000007918 */ /* 0x000fc00000000000 */
        /* <DEDUP_REMOVED lines=9> */
.L_x_17:


//--------------------- .nv.shared.reserved.0     --------------------------
	.section	.nv.shared.reserved.0,"aw",@nobits
	.weak		__nv_reservedSMEM_offset_0_alias
	.size		__nv_reservedSMEM_offset_0_alias, 0, 64
	.other		__nv_reservedSMEM_offset_0_alias,@"STO_CUDA_RESERVED_SHARED STV_DEFAULT"
__nv_reservedSMEM_offset_0_alias:
	.zero		0
	.zero		64


//--------------------- .nv.constant0._Z18rdiv_scalar_doubleiifPfiPd --------------------------
	.section	.nv.constant0._Z18rdiv_scalar_doubleiifPfiPd,"a",@progbits
	.sectionflags	@""
	.align	4
.nv.constant0._Z18rdiv_scalar_doubleiifPfiPd:
	.zero		936


//--------------------- SYMBOLS --------------------------

	.type		.nv.reservedSmem.offset0,@object
	.size		.nv.reservedSmem.offset0,0x4
